//
// Generated by NVIDIA NVVM Compiler
//
// Compiler Build ID: CL-36424714
// Cuda compilation tools, release 13.0, V13.0.88
// Based on NVVM 20.0.0
//

.version 9.0
.target sm_100
.address_size 64

	// .globl	_Z3addPiS_S_S_

.visible .entry _Z3addPiS_S_S_(
	.param .u64 .ptr .align 1 _Z3addPiS_S_S__param_0,
	.param .u64 .ptr .align 1 _Z3addPiS_S_S__param_1,
	.param .u64 .ptr .align 1 _Z3addPiS_S_S__param_2,
	.param .u64 .ptr .align 1 _Z3addPiS_S_S__param_3
)
{
	.reg .pred 	%p<2>;
	.reg .b32 	%r<6>;
	.reg .b64 	%rd<13>;

	ld.param.u64 	%rd1, [_Z3addPiS_S_S__param_0];
	ld.param.u64 	%rd2, [_Z3addPiS_S_S__param_1];
	ld.param.u64 	%rd3, [_Z3addPiS_S_S__param_2];
	ld.param.u64 	%rd4, [_Z3addPiS_S_S__param_3];
	cvta.to.global.u64 	%rd5, %rd4;
	mov.u32 	%r1, %ctaid.x;
	ld.global.u32 	%r2, [%rd5];
	setp.ge.s32 	%p1, %r1, %r2;
	@%p1 bra 	$L__BB0_2;
	cvta.to.global.u64 	%rd6, %rd1;
	cvta.to.global.u64 	%rd7, %rd2;
	cvta.to.global.u64 	%rd8, %rd3;
	mul.wide.u32 	%rd9, %r1, 4;
	add.s64 	%rd10, %rd6, %rd9;
	ld.global.u32 	%r3, [%rd10];
	add.s64 	%rd11, %rd7, %rd9;
	ld.global.u32 	%r4, [%rd11];
	add.s32 	%r5, %r4, %r3;
	add.s64 	%rd12, %rd8, %rd9;
	st.global.u32 	[%rd12], %r5;
$L__BB0_2:
	ret;

}


// ===== COMPILED SASS (sm_100) =====

	.target	sm_100

	.elftype	@"ET_EXEC"


//--------------------- .note.nv.tkinfo           --------------------------
	.section	.note.nv.tkinfo,"",@"SHT_NOTE"
	.sectionflags	@"SHF_NOTE_NV_TKINFO"
	.tkinfo
        /*0018*/ 	.word	0x00000002
        /*0030*/ 	.string	""
        /*0030*/ 	.string	"ptxas"
        /*0030*/ 	.string	"Cuda compilation tools, release 13.0, V13.0.88"
        /*0030*/ 	.string	"Build cuda_13.0.r13.0/compiler.36424714_0"
        /*0030*/ 	.string	"-arch sm_100 -m 64 "



//--------------------- .note.nv.cuinfo           --------------------------
	.section	.note.nv.cuinfo,"",@"SHT_NOTE"
	.sectionflags	@"SHF_NOTE_NV_CUINFO"
        /*0018*/ 	.short	0x0002
        /*001a*/ 	.short	0x0064
        /*001c*/ 	.short	0x0082
	.zero		2


//--------------------- .nv.info                  --------------------------
	.section	.nv.info,"",@"SHT_CUDA_INFO"
	.align	4


	//----- nvinfo : EIATTR_REGCOUNT
	.align		4
        /*0000*/ 	.byte	0x04, 0x2f
        /*0002*/ 	.short	(.L_1 - .L_0)
	.align		4
.L_0:
        /*0004*/ 	.word	index@(_Z3addPiS_S_S_)
        /*0008*/ 	.word	0x0000000c


	//----- nvinfo : EIATTR_FRAME_SIZE
	.align		4
.L_1:
        /*000c*/ 	.byte	0x04, 0x11
        /*000e*/ 	.short	(.L_3 - .L_2)
	.align		4
.L_2:
        /*0010*/ 	.word	index@(_Z3addPiS_S_S_)
        /*0014*/ 	.word	0x00000000


	//----- nvinfo : EIATTR_MIN_STACK_SIZE
	.align		4
.L_3:
        /*0018*/ 	.byte	0x04, 0x12
        /*001a*/ 	.short	(.L_5 - .L_4)
	.align		4
.L_4:
        /*001c*/ 	.word	index@(_Z3addPiS_S_S_)
        /*0020*/ 	.word	0x00000000
.L_5:


//--------------------- .nv.compat                --------------------------
	.section	.nv.compat,"",@"SHT_CUDA_COMPAT_INFO"
	.align	4
        /*0000*/ 	.byte	0x02, 0x09, 0x00, 0x00, 0x02, 0x02, 0x01, 0x00, 0x02, 0x05, 0x05, 0x00, 0x03, 0x07, 0x01, 0x01
        /*0010*/ 	.byte	0x02, 0x03, 0x00, 0x00, 0x02, 0x06, 0x01, 0x00, 0x04, 0x0b, 0x08, 0x00, 0x09, 0x00, 0x00, 0x00
        /*0020*/ 	.byte	0x00, 0x00, 0x00, 0x00


//--------------------- .nv.info._Z3addPiS_S_S_   --------------------------
	.section	.nv.info._Z3addPiS_S_S_,"",@"SHT_CUDA_INFO"
	.sectionflags	@""
	.align	4


	//----- nvinfo : EIATTR_CUDA_API_VERSION
	.align		4
        /*0000*/ 	.byte	0x04, 0x37
        /*0002*/ 	.short	(.L_7 - .L_6)
.L_6:
        /*0004*/ 	.word	0x00000082


	//----- nvinfo : EIATTR_KPARAM_INFO
	.align		4
.L_7:
        /*0008*/ 	.byte	0x04, 0x17
        /*000a*/ 	.short	(.L_9 - .L_8)
.L_8:
        /*000c*/ 	.word	0x00000000
        /*0010*/ 	.short	0x0003
        /*0012*/ 	.short	0x0018
        /*0014*/ 	.byte	0x00, 0xf5, 0x21, 0x00


	//----- nvinfo : EIATTR_KPARAM_INFO
	.align		4
.L_9:
        /*0018*/ 	.byte	0x04, 0x17
        /*001a*/ 	.short	(.L_11 - .L_10)
.L_10:
        /*001c*/ 	.word	0x00000000
        /*0020*/ 	.short	0x0002
        /*0022*/ 	.short	0x0010
        /*0024*/ 	.byte	0x00, 0xf5, 0x21, 0x00


	//----- nvinfo : EIATTR_KPARAM_INFO
	.align		4
.L_11:
        /*0028*/ 	.byte	0x04, 0x17
        /*002a*/ 	.short	(.L_13 - .L_12)
.L_12:
        /*002c*/ 	.word	0x00000000
        /*0030*/ 	.short	0x0001
        /*0032*/ 	.short	0x0008
        /*0034*/ 	.byte	0x00, 0xf5, 0x21, 0x00


	//----- nvinfo : EIATTR_KPARAM_INFO
	.align		4
.L_13:
        /*0038*/ 	.byte	0x04, 0x17
        /*003a*/ 	.short	(.L_15 - .L_14)
.L_14:
        /*003c*/ 	.word	0x00000000
        /*0040*/ 	.short	0x0000
        /*0042*/ 	.short	0x0000
        /*0044*/ 	.byte	0x00, 0xf5, 0x21, 0x00


	//----- nvinfo : EIATTR_SPARSE_MMA_MASK
	.align		4
.L_15:
        /*0048*/ 	.byte	0x03, 0x50
        /*004a*/ 	.short	0x0000


	//----- nvinfo : EIATTR_MAXREG_COUNT
	.align		4
        /*004c*/ 	.byte	0x03, 0x1b
        /*004e*/ 	.short	0x00ff


	//----- nvinfo : EIATTR_MERCURY_ISA_VERSION
	.align		4
        /*0050*/ 	.byte	0x03, 0x5f
        /*0052*/ 	.short	0x0101


	//----- nvinfo : EIATTR_VRC_CTA_INIT_COUNT
	.align		4
        /*0054*/ 	.byte	0x02, 0x4a
	.zero		1
	.zero		1


	//----- nvinfo : EIATTR_EXIT_INSTR_OFFSETS
	.align		4
        /*0058*/ 	.byte	0x04, 0x1c
        /*005a*/ 	.short	(.L_17 - .L_16)


	//   ....[0]....
.L_16:
        /*005c*/ 	.word	0x00000060


	//   ....[1]....
        /*0060*/ 	.word	0x00000110


	//----- nvinfo : EIATTR_CBANK_PARAM_SIZE
	.align		4
.L_17:
        /*0064*/ 	.byte	0x03, 0x19
        /*0066*/ 	.short	0x0020


	//----- nvinfo : EIATTR_PARAM_CBANK
	.align		4
        /*0068*/ 	.byte	0x04, 0x0a
        /*006a*/ 	.short	(.L_19 - .L_18)
	.align		4
.L_18:
        /*006c*/ 	.word	index@(.nv.constant0._Z3addPiS_S_S_)
        /*0070*/ 	.short	0x0380
        /*0072*/ 	.short	0x0020


	//----- nvinfo : EIATTR_SW_WAR
	.align		4
.L_19:
        /*0074*/ 	.byte	0x04, 0x36
        /*0076*/ 	.short	(.L_21 - .L_20)
.L_20:
        /*0078*/ 	.word	0x00000008
.L_21:


//--------------------- .nv.callgraph             --------------------------
	.section	.nv.callgraph,"",@"SHT_CUDA_CALLGRAPH"
	.align	4
	.sectionentsize	8
	.align		4
        /*0000*/ 	.word	0x00000000
	.align		4
        /*0004*/ 	.word	0xffffffff
	.align		4
        /*0008*/ 	.word	0x00000000
	.align		4
        /*000c*/ 	.word	0xfffffffe
	.align		4
        /*0010*/ 	.word	0x00000000
	.align		4
        /*0014*/ 	.word	0xfffffffd
	.align		4
        /*0018*/ 	.word	0x00000000
	.align		4
        /*001c*/ 	.word	0xfffffffc


//--------------------- .text._Z3addPiS_S_S_      --------------------------
	.section	.text._Z3addPiS_S_S_,"ax",@progbits
	.align	128
        .global         _Z3addPiS_S_S_
        .type           _Z3addPiS_S_S_,@function
        .size           _Z3addPiS_S_S_,(.L_x_1 - _Z3addPiS_S_S_)
        .other          _Z3addPiS_S_S_,@"STO_CUDA_ENTRY STV_DEFAULT"
_Z3addPiS_S_S_:
.text._Z3addPiS_S_S_:
[----:B------:R-:W-:Y:S08]  /*0000*/  LDC R1, c[0x0][0x37c] ;  /* 0x0000df00ff017b82 */ /* 0x000ff00000000800 */
[----:B------:R-:W0:Y:S01]  /*0010*/  LDC.64 R2, c[0x0][0x398] ;  /* 0x0000e600ff027b82 */ /* 0x000e220000000a00 */
[----:B------:R-:W0:Y:S02]  /*0020*/  LDCU.64 UR4, c[0x0][0x358] ;  /* 0x00006b00ff0477ac */ /* 0x000e240008000a00 */
[----:B0-----:R-:W2:Y:S01]  /*0030*/  LDG.E R2, desc[UR4][R2.64] ;  /* 0x0000000402027981 */ /* 0x001ea2000c1e1900 */
[----:B------:R-:W2:Y:S02]  /*0040*/  S2R R9, SR_CTAID.X ;  /* 0x0000000000097919 */ /* 0x000ea40000002500 */
[----:B--2---:R-:W-:-:S13]  /*0050*/  ISETP.GE.AND P0, PT, R9, R2, PT ;  /* 0x000000020900720c */ /* 0x004fda0003f06270 */
[----:B------:R-:W-:Y:S05]  /*0060*/  @P0 EXIT ;  /* 0x000000000000094d */ /* 0x000fea0003800000 */
[----:B------:R-:W0:Y:S08]  /*0070*/  LDC.64 R2, c[0x0][0x380] ;  /* 0x0000e000ff027b82 */ /* 0x000e300000000a00 */
[----:B------:R-:W1:Y:S08]  /*0080*/  LDC.64 R4, c[0x0][0x388] ;  /* 0x0000e200ff047b82 */ /* 0x000e700000000a00 */
[----:B------:R-:W2:Y:S01]  /*0090*/  LDC.64 R6, c[0x0][0x390] ;  /* 0x0000e400ff067b82 */ /* 0x000ea20000000a00 */
[----:B0-----:R-:W-:-:S06]  /*00a0*/  IMAD.WIDE.U32 R2, R9, 0x4, R2 ;  /* 0x0000000409027825 */ /* 0x001fcc00078e0002 */
[----:B------:R-:W3:Y:S01]  /*00b0*/  LDG.E R2, desc[UR4][R2.64] ;  /* 0x0000000402027981 */ /* 0x000ee2000c1e1900 */
[----:B-1----:R-:W-:-:S06]  /*00c0*/  IMAD.WIDE.U32 R4, R9, 0x4, R4 ;  /* 0x0000000409047825 */ /* 0x002fcc00078e0004 */
[----:B------:R-:W3:Y:S01]  /*00d0*/  LDG.E R5, desc[UR4][R4.64] ;  /* 0x0000000404057981 */ /* 0x000ee2000c1e1900 */
[----:B--2---:R-:W-:Y:S01]  /*00e0*/  IMAD.WIDE.U32 R6, R9, 0x4, R6 ;  /* 0x0000000409067825 */ /* 0x004fe200078e0006 */
[----:B---3--:R-:W-:-:S05]  /*00f0*/  IADD3 R9, PT, PT, R2, R5, RZ ;  /* 0x0000000502097210 */ /* 0x008fca0007ffe0ff */
[----:B------:R-:W-:Y:S01]  /*0100*/  STG.E desc[UR4][R6.64], R9 ;  /* 0x0000000906007986 */ /* 0x000fe2000c101904 */
[----:B------:R-:W-:Y:S05]  /*0110*/  EXIT ;  /* 0x000000000000794d */ /* 0x000fea0003800000 */
.L_x_0:
[----:B------:R-:W-:-:S00]  /*0120*/  BRA `(.L_x_0) ;  /* 0xfffffffc00fc7947 */ /* 0x000fc0000383ffff */
[----:B------:R-:W-:-:S00]  /*0130*/  NOP ;  /* 0x0000000000007918 */ /* 0x000fc00000000000 */
        /* <DEDUP_REMOVED lines=12> */
.L_x_1:


//--------------------- .nv.shared.reserved.0     --------------------------
	.section	.nv.shared.reserved.0,"aw",@nobits
	.weak		__nv_reservedSMEM_offset_0_alias
	.size		__nv_reservedSMEM_offset_0_alias, 0, 64
	.other		__nv_reservedSMEM_offset_0_alias,@"STO_CUDA_RESERVED_SHARED STV_DEFAULT"
__nv_reservedSMEM_offset_0_alias:
	.zero		0
	.zero		64


//--------------------- .nv.constant0._Z3addPiS_S_S_ --------------------------
	.section	.nv.constant0._Z3addPiS_S_S_,"a",@progbits
	.sectionflags	@""
	.align	4
.nv.constant0._Z3addPiS_S_S_:
	.zero		928


//--------------------- SYMBOLS --------------------------

	.type		.nv.reservedSmem.offset0,@object
	.size		.nv.reservedSmem.offset0,0x4
